//
// Generated by NVIDIA NVVM Compiler
//
// Compiler Build ID: CL-36424714
// Cuda compilation tools, release 13.0, V13.0.88
// Based on NVVM 20.0.0
//

.version 9.0
.target sm_100
.address_size 64

	// .globl	_Z6csr_mviPdPiS0_S_S_

.visible .entry _Z6csr_mviPdPiS0_S_S_(
	.param .u32 _Z6csr_mviPdPiS0_S_S__param_0,
	.param .u64 .ptr .align 1 _Z6csr_mviPdPiS0_S_S__param_1,
	.param .u64 .ptr .align 1 _Z6csr_mviPdPiS0_S_S__param_2,
	.param .u64 .ptr .align 1 _Z6csr_mviPdPiS0_S_S__param_3,
	.param .u64 .ptr .align 1 _Z6csr_mviPdPiS0_S_S__param_4,
	.param .u64 .ptr .align 1 _Z6csr_mviPdPiS0_S_S__param_5
)
{
	.reg .pred 	%p<4>;
	.reg .b32 	%r<13>;
	.reg .b64 	%rd<21>;
	.reg .b64 	%fd<7>;

	ld.param.u32 	%r5, [_Z6csr_mviPdPiS0_S_S__param_0];
	ld.param.u64 	%rd6, [_Z6csr_mviPdPiS0_S_S__param_1];
	ld.param.u64 	%rd7, [_Z6csr_mviPdPiS0_S_S__param_2];
	ld.param.u64 	%rd8, [_Z6csr_mviPdPiS0_S_S__param_3];
	ld.param.u64 	%rd9, [_Z6csr_mviPdPiS0_S_S__param_4];
	ld.param.u64 	%rd10, [_Z6csr_mviPdPiS0_S_S__param_5];
	mov.u32 	%r6, %ntid.x;
	mov.u32 	%r7, %ctaid.x;
	mov.u32 	%r8, %tid.x;
	mad.lo.s32 	%r1, %r6, %r7, %r8;
	setp.ge.s32 	%p1, %r1, %r5;
	@%p1 bra 	$L__BB0_4;
	cvta.to.global.u64 	%rd11, %rd7;
	mul.wide.s32 	%rd12, %r1, 4;
	add.s64 	%rd1, %rd11, %rd12;
	ld.global.u32 	%r12, [%rd1];
	ld.global.u32 	%r9, [%rd1+4];
	setp.ge.s32 	%p2, %r12, %r9;
	@%p2 bra 	$L__BB0_4;
	cvta.to.global.u64 	%rd13, %rd10;
	mul.wide.s32 	%rd14, %r1, 8;
	add.s64 	%rd2, %rd13, %rd14;
	ld.global.f64 	%fd6, [%rd2];
	cvta.to.global.u64 	%rd3, %rd6;
	cvta.to.global.u64 	%rd4, %rd8;
	cvta.to.global.u64 	%rd5, %rd9;
$L__BB0_3:
	mul.wide.s32 	%rd15, %r12, 8;
	add.s64 	%rd16, %rd3, %rd15;
	ld.global.f64 	%fd4, [%rd16];
	mul.wide.s32 	%rd17, %r12, 4;
	add.s64 	%rd18, %rd4, %rd17;
	ld.global.u32 	%r10, [%rd18];
	mul.wide.s32 	%rd19, %r10, 8;
	add.s64 	%rd20, %rd5, %rd19;
	ld.global.f64 	%fd5, [%rd20];
	fma.rn.f64 	%fd6, %fd4, %fd5, %fd6;
	st.global.f64 	[%rd2], %fd6;
	add.s32 	%r12, %r12, 1;
	ld.global.u32 	%r11, [%rd1+4];
	setp.lt.s32 	%p3, %r12, %r11;
	@%p3 bra 	$L__BB0_3;
$L__BB0_4:
	ret;

}


// ===== COMPILED SASS (sm_100) =====

	.target	sm_100

	.elftype	@"ET_EXEC"


//--------------------- .note.nv.tkinfo           --------------------------
	.section	.note.nv.tkinfo,"",@"SHT_NOTE"
	.sectionflags	@"SHF_NOTE_NV_TKINFO"
	.tkinfo
        /*0018*/ 	.word	0x00000002
        /*0030*/ 	.string	""
        /*0030*/ 	.string	"ptxas"
        /*0030*/ 	.string	"Cuda compilation tools, release 13.0, V13.0.88"
        /*0030*/ 	.string	"Build cuda_13.0.r13.0/compiler.36424714_0"
        /*0030*/ 	.string	"-arch sm_100 -m 64 "



//--------------------- .note.nv.cuinfo           --------------------------
	.section	.note.nv.cuinfo,"",@"SHT_NOTE"
	.sectionflags	@"SHF_NOTE_NV_CUINFO"
        /*0018*/ 	.short	0x0002
        /*001a*/ 	.short	0x0064
        /*001c*/ 	.short	0x0082
	.zero		2


//--------------------- .nv.info                  --------------------------
	.section	.nv.info,"",@"SHT_CUDA_INFO"
	.align	4


	//----- nvinfo : EIATTR_REGCOUNT
	.align		4
        /*0000*/ 	.byte	0x04, 0x2f
        /*0002*/ 	.short	(.L_1 - .L_0)
	.align		4
.L_0:
        /*0004*/ 	.word	index@(_Z6csr_mviPdPiS0_S_S_)
        /*0008*/ 	.word	0x00000012


	//----- nvinfo : EIATTR_FRAME_SIZE
	.align		4
.L_1:
        /*000c*/ 	.byte	0x04, 0x11
        /*000e*/ 	.short	(.L_3 - .L_2)
	.align		4
.L_2:
        /*0010*/ 	.word	index@(_Z6csr_mviPdPiS0_S_S_)
        /*0014*/ 	.word	0x00000000


	//----- nvinfo : EIATTR_MIN_STACK_SIZE
	.align		4
.L_3:
        /*0018*/ 	.byte	0x04, 0x12
        /*001a*/ 	.short	(.L_5 - .L_4)
	.align		4
.L_4:
        /*001c*/ 	.word	index@(_Z6csr_mviPdPiS0_S_S_)
        /*0020*/ 	.word	0x00000000
.L_5:


//--------------------- .nv.compat                --------------------------
	.section	.nv.compat,"",@"SHT_CUDA_COMPAT_INFO"
	.align	4
        /*0000*/ 	.byte	0x02, 0x09, 0x00, 0x00, 0x02, 0x02, 0x01, 0x00, 0x02, 0x05, 0x05, 0x00, 0x03, 0x07, 0x01, 0x01
        /*0010*/ 	.byte	0x02, 0x03, 0x00, 0x00, 0x02, 0x06, 0x01, 0x00, 0x04, 0x0b, 0x08, 0x00, 0x01, 0x00, 0x00, 0x00
        /*0020*/ 	.byte	0x00, 0x00, 0x00, 0x00


//--------------------- .nv.info._Z6csr_mviPdPiS0_S_S_ --------------------------
	.section	.nv.info._Z6csr_mviPdPiS0_S_S_,"",@"SHT_CUDA_INFO"
	.sectionflags	@""
	.align	4


	//----- nvinfo : EIATTR_CUDA_API_VERSION
	.align		4
        /*0000*/ 	.byte	0x04, 0x37
        /*0002*/ 	.short	(.L_7 - .L_6)
.L_6:
        /*0004*/ 	.word	0x00000082


	//----- nvinfo : EIATTR_KPARAM_INFO
	.align		4
.L_7:
        /*0008*/ 	.byte	0x04, 0x17
        /*000a*/ 	.short	(.L_9 - .L_8)
.L_8:
        /*000c*/ 	.word	0x00000000
        /*0010*/ 	.short	0x0005
        /*0012*/ 	.short	0x0028
        /*0014*/ 	.byte	0x00, 0xf5, 0x21, 0x00


	//----- nvinfo : EIATTR_KPARAM_INFO
	.align		4
.L_9:
        /*0018*/ 	.byte	0x04, 0x17
        /*001a*/ 	.short	(.L_11 - .L_10)
.L_10:
        /*001c*/ 	.word	0x00000000
        /*0020*/ 	.short	0x0004
        /*0022*/ 	.short	0x0020
        /*0024*/ 	.byte	0x00, 0xf5, 0x21, 0x00


	//----- nvinfo : EIATTR_KPARAM_INFO
	.align		4
.L_11:
        /*0028*/ 	.byte	0x04, 0x17
        /*002a*/ 	.short	(.L_13 - .L_12)
.L_12:
        /*002c*/ 	.word	0x00000000
        /*0030*/ 	.short	0x0003
        /*0032*/ 	.short	0x0018
        /*0034*/ 	.byte	0x00, 0xf5, 0x21, 0x00


	//----- nvinfo : EIATTR_KPARAM_INFO
	.align		4
.L_13:
        /*0038*/ 	.byte	0x04, 0x17
        /*003a*/ 	.short	(.L_15 - .L_14)
.L_14:
        /*003c*/ 	.word	0x00000000
        /*0040*/ 	.short	0x0002
        /*0042*/ 	.short	0x0010
        /*0044*/ 	.byte	0x00, 0xf5, 0x21, 0x00


	//----- nvinfo : EIATTR_KPARAM_INFO
	.align		4
.L_15:
        /*0048*/ 	.byte	0x04, 0x17
        /*004a*/ 	.short	(.L_17 - .L_16)
.L_16:
        /*004c*/ 	.word	0x00000000
        /*0050*/ 	.short	0x0001
        /*0052*/ 	.short	0x0008
        /*0054*/ 	.byte	0x00, 0xf5, 0x21, 0x00


	//----- nvinfo : EIATTR_KPARAM_INFO
	.align		4
.L_17:
        /*0058*/ 	.byte	0x04, 0x17
        /*005a*/ 	.short	(.L_19 - .L_18)
.L_18:
        /*005c*/ 	.word	0x00000000
        /*0060*/ 	.short	0x0000
        /*0062*/ 	.short	0x0000
        /*0064*/ 	.byte	0x00, 0xf0, 0x11, 0x00


	//----- nvinfo : EIATTR_SPARSE_MMA_MASK
	.align		4
.L_19:
        /*0068*/ 	.byte	0x03, 0x50
        /*006a*/ 	.short	0x0000


	//----- nvinfo : EIATTR_MAXREG_COUNT
	.align		4
        /*006c*/ 	.byte	0x03, 0x1b
        /*006e*/ 	.short	0x00ff


	//----- nvinfo : EIATTR_MERCURY_ISA_VERSION
	.align		4
        /*0070*/ 	.byte	0x03, 0x5f
        /*0072*/ 	.short	0x0101


	//----- nvinfo : EIATTR_VRC_CTA_INIT_COUNT
	.align		4
        /*0074*/ 	.byte	0x02, 0x4a
	.zero		1
	.zero		1


	//----- nvinfo : EIATTR_EXIT_INSTR_OFFSETS
	.align		4
        /*0078*/ 	.byte	0x04, 0x1c
        /*007a*/ 	.short	(.L_21 - .L_20)


	//   ....[0]....
.L_20:
        /*007c*/ 	.word	0x00000070


	//   ....[1]....
        /*0080*/ 	.word	0x000000e0


	//   ....[2]....
        /*0084*/ 	.word	0x00000210


	//----- nvinfo : EIATTR_CRS_STACK_SIZE
	.align		4
.L_21:
        /*0088*/ 	.byte	0x04, 0x1e
        /*008a*/ 	.short	(.L_23 - .L_22)
.L_22:
        /*008c*/ 	.word	0x00000000


	//----- nvinfo : EIATTR_CBANK_PARAM_SIZE
	.align		4
.L_23:
        /*0090*/ 	.byte	0x03, 0x19
        /*0092*/ 	.short	0x0030


	//----- nvinfo : EIATTR_PARAM_CBANK
	.align		4
        /*0094*/ 	.byte	0x04, 0x0a
        /*0096*/ 	.short	(.L_25 - .L_24)
	.align		4
.L_24:
        /*0098*/ 	.word	index@(.nv.constant0._Z6csr_mviPdPiS0_S_S_)
        /*009c*/ 	.short	0x0380
        /*009e*/ 	.short	0x0030


	//----- nvinfo : EIATTR_SW_WAR
	.align		4
.L_25:
        /*00a0*/ 	.byte	0x04, 0x36
        /*00a2*/ 	.short	(.L_27 - .L_26)
.L_26:
        /*00a4*/ 	.word	0x00000008
.L_27:


//--------------------- .nv.callgraph             --------------------------
	.section	.nv.callgraph,"",@"SHT_CUDA_CALLGRAPH"
	.align	4
	.sectionentsize	8
	.align		4
        /*0000*/ 	.word	0x00000000
	.align		4
        /*0004*/ 	.word	0xffffffff
	.align		4
        /*0008*/ 	.word	0x00000000
	.align		4
        /*000c*/ 	.word	0xfffffffe
	.align		4
        /*0010*/ 	.word	0x00000000
	.align		4
        /*0014*/ 	.word	0xfffffffd
	.align		4
        /*0018*/ 	.word	0x00000000
	.align		4
        /*001c*/ 	.word	0xfffffffc


//--------------------- .text._Z6csr_mviPdPiS0_S_S_ --------------------------
	.section	.text._Z6csr_mviPdPiS0_S_S_,"ax",@progbits
	.align	128
        .global         _Z6csr_mviPdPiS0_S_S_
        .type           _Z6csr_mviPdPiS0_S_S_,@function
        .size           _Z6csr_mviPdPiS0_S_S_,(.L_x_2 - _Z6csr_mviPdPiS0_S_S_)
        .other          _Z6csr_mviPdPiS0_S_S_,@"STO_CUDA_ENTRY STV_DEFAULT"
_Z6csr_mviPdPiS0_S_S_:
.text._Z6csr_mviPdPiS0_S_S_:
[----:B------:R-:W-:Y:S01]  /*0000*/  LDC R1, c[0x0][0x37c] ;  /* 0x0000df00ff017b82 */ /* 0x000fe20000000800 */
[----:B------:R-:W0:Y:S01]  /*0010*/  S2R R7, SR_CTAID.X ;  /* 0x0000000000077919 */ /* 0x000e220000002500 */
[----:B------:R-:W0:Y:S01]  /*0020*/  LDCU UR4, c[0x0][0x360] ;  /* 0x00006c00ff0477ac */ /* 0x000e220008000800 */
[----:B------:R-:W0:Y:S01]  /*0030*/  S2R R0, SR_TID.X ;  /* 0x0000000000007919 */ /* 0x000e220000002100 */
[----:B------:R-:W1:Y:S01]  /*0040*/  LDCU UR5, c[0x0][0x380] ;  /* 0x00007000ff0577ac */ /* 0x000e620008000800 */
[----:B0-----:R-:W-:-:S05]  /*0050*/  IMAD R7, R7, UR4, R0 ;  /* 0x0000000407077c24 */ /* 0x001fca000f8e0200 */
[----:B-1----:R-:W-:-:S13]  /*0060*/  ISETP.GE.AND P0, PT, R7, UR5, PT ;  /* 0x0000000507007c0c */ /* 0x002fda000bf06270 */
[----:B------:R-:W-:Y:S05]  /*0070*/  @P0 EXIT ;  /* 0x000000000000094d */ /* 0x000fea0003800000 */
[----:B------:R-:W0:Y:S01]  /*0080*/  LDC.64 R2, c[0x0][0x390] ;  /* 0x0000e400ff027b82 */ /* 0x000e220000000a00 */
[----:B------:R-:W1:Y:S01]  /*0090*/  LDCU.64 UR4, c[0x0][0x358] ;  /* 0x00006b00ff0477ac */ /* 0x000e620008000a00 */
[----:B0-----:R-:W-:-:S05]  /*00a0*/  IMAD.WIDE R2, R7, 0x4, R2 ;  /* 0x0000000407027825 */ /* 0x001fca00078e0202 */
[----:B-1----:R-:W2:Y:S04]  /*00b0*/  LDG.E R0, desc[UR4][R2.64] ;  /* 0x0000000402007981 */ /* 0x002ea8000c1e1900 */
[----:B------:R-:W2:Y:S02]  /*00c0*/  LDG.E R5, desc[UR4][R2.64+0x4] ;  /* 0x0000040402057981 */ /* 0x000ea4000c1e1900 */
[----:B--2---:R-:W-:-:S13]  /*00d0*/  ISETP.GE.AND P0, PT, R0, R5, PT ;  /* 0x000000050000720c */ /* 0x004fda0003f06270 */
[----:B------:R-:W-:Y:S05]  /*00e0*/  @P0 EXIT ;  /* 0x000000000000094d */ /* 0x000fea0003800000 */
[----:B------:R-:W0:Y:S02]  /*00f0*/  LDC.64 R4, c[0x0][0x3a8] ;  /* 0x0000ea00ff047b82 */ /* 0x000e240000000a00 */
[----:B0-----:R-:W-:-:S05]  /*0100*/  IMAD.WIDE R4, R7, 0x8, R4 ;  /* 0x0000000807047825 */ /* 0x001fca00078e0204 */
[----:B------:R0:W5:Y:S02]  /*0110*/  LDG.E.64 R6, desc[UR4][R4.64] ;  /* 0x0000000404067981 */ /* 0x000164000c1e1b00 */
.L_x_0:
[----:B------:R-:W1:Y:S08]  /*0120*/  LDC.64 R10, c[0x0][0x398] ;  /* 0x0000e600ff0a7b82 */ /* 0x000e700000000a00 */
[----:B------:R-:W2:Y:S08]  /*0130*/  LDC.64 R8, c[0x0][0x388] ;  /* 0x0000e200ff087b82 */ /* 0x000eb00000000a00 */
[----:B------:R-:W3:Y:S01]  /*0140*/  LDC.64 R12, c[0x0][0x3a0] ;  /* 0x0000e800ff0c7b82 */ /* 0x000ee20000000a00 */
[----:B-1----:R-:W-:-:S06]  /*0150*/  IMAD.WIDE R10, R0, 0x4, R10 ;  /* 0x00000004000a7825 */ /* 0x002fcc00078e020a */
[----:B------:R-:W3:Y:S01]  /*0160*/  LDG.E R11, desc[UR4][R10.64] ;  /* 0x000000040a0b7981 */ /* 0x000ee2000c1e1900 */
[----:B--2---:R-:W-:-:S06]  /*0170*/  IMAD.WIDE R8, R0, 0x8, R8 ;  /* 0x0000000800087825 */ /* 0x004fcc00078e0208 */
[----:B------:R-:W2:Y:S01]  /*0180*/  LDG.E.64 R8, desc[UR4][R8.64] ;  /* 0x0000000408087981 */ /* 0x000ea2000c1e1b00 */
[----:B---3--:R-:W-:-:S06]  /*0190*/  IMAD.WIDE R12, R11, 0x8, R12 ;  /* 0x000000080b0c7825 */ /* 0x008fcc00078e020c */
[----:B------:R-:W2:Y:S02]  /*01a0*/  LDG.E.64 R12, desc[UR4][R12.64] ;  /* 0x000000040c0c7981 */ /* 0x000ea4000c1e1b00 */
[----:B--2--5:R-:W-:-:S07]  /*01b0*/  DFMA R6, R8, R12, R6 ;  /* 0x0000000c0806722b */ /* 0x024fce0000000006 */
[----:B------:R1:W-:Y:S04]  /*01c0*/  STG.E.64 desc[UR4][R4.64], R6 ;  /* 0x0000000604007986 */ /* 0x0003e8000c101b04 */
[----:B------:R-:W2:Y:S01]  /*01d0*/  LDG.E R15, desc[UR4][R2.64+0x4] ;  /* 0x00000404020f7981 */ /* 0x000ea2000c1e1900 */
[----:B------:R-:W-:-:S04]  /*01e0*/  IADD3 R0, PT, PT, R0, 0x1, RZ ;  /* 0x0000000100007810 */ /* 0x000fc80007ffe0ff */
[----:B--2---:R-:W-:-:S13]  /*01f0*/  ISETP.GE.AND P0, PT, R0, R15, PT ;  /* 0x0000000f0000720c */ /* 0x004fda0003f06270 */
[----:B-1----:R-:W-:Y:S05]  /*0200*/  @!P0 BRA `(.L_x_0) ;  /* 0xfffffffc00c48947 */ /* 0x002fea000383ffff */
[----:B------:R-:W-:Y:S05]  /*0210*/  EXIT ;  /* 0x000000000000794d */ /* 0x000fea0003800000 */
.L_x_1:
[----:B------:R-:W-:-:S00]  /*0220*/  BRA `(.L_x_1) ;  /* 0xfffffffc00fc7947 */ /* 0x000fc0000383ffff */
[----:B------:R-:W-:-:S00]  /*0230*/  NOP ;  /* 0x0000000000007918 */ /* 0x000fc00000000000 */
        /* <DEDUP_REMOVED lines=12> */
.L_x_2:


//--------------------- .nv.shared.reserved.0     --------------------------
	.section	.nv.shared.reserved.0,"aw",@nobits
	.weak		__nv_reservedSMEM_offset_0_alias
	.size		__nv_reservedSMEM_offset_0_alias, 0, 64
	.other		__nv_reservedSMEM_offset_0_alias,@"STO_CUDA_RESERVED_SHARED STV_DEFAULT"
__nv_reservedSMEM_offset_0_alias:
	.zero		0
	.zero		64


//--------------------- .nv.constant0._Z6csr_mviPdPiS0_S_S_ --------------------------
	.section	.nv.constant0._Z6csr_mviPdPiS0_S_S_,"a",@progbits
	.sectionflags	@""
	.align	4
.nv.constant0._Z6csr_mviPdPiS0_S_S_:
	.zero		944


//--------------------- SYMBOLS --------------------------

	.type		.nv.reservedSmem.offset0,@object
	.size		.nv.reservedSmem.offset0,0x4
